//
// Generated by NVIDIA NVVM Compiler
//
// Compiler Build ID: CL-36424714
// Cuda compilation tools, release 13.0, V13.0.88
// Based on NVVM 20.0.0
//

.version 9.0
.target sm_100
.address_size 64

	// .globl	_Z12compute_sinePfS_i
.global .align 4 .b8 __cudart_i2opi_f[24] = {65, 144, 67, 60, 153, 149, 98, 219, 192, 221, 52, 245, 209, 87, 39, 252, 41, 21, 68, 78, 110, 131, 249, 162};

.visible .entry _Z12compute_sinePfS_i(
	.param .u64 .ptr .align 1 _Z12compute_sinePfS_i_param_0,
	.param .u64 .ptr .align 1 _Z12compute_sinePfS_i_param_1,
	.param .u32 _Z12compute_sinePfS_i_param_2
)
{
	.local .align 4 .b8 	__local_depot0[28];
	.reg .b64 	%SP;
	.reg .b64 	%SPL;
	.reg .pred 	%p<10>;
	.reg .b32 	%r<50>;
	.reg .b32 	%f<28>;
	.reg .b64 	%rd<29>;
	.reg .b64 	%fd<3>;

	mov.u64 	%SPL, __local_depot0;
	ld.param.u64 	%rd9, [_Z12compute_sinePfS_i_param_0];
	ld.param.u64 	%rd10, [_Z12compute_sinePfS_i_param_1];
	ld.param.u32 	%r16, [_Z12compute_sinePfS_i_param_2];
	add.u64 	%rd1, %SPL, 0;
	mov.u32 	%r17, %ctaid.x;
	mov.u32 	%r18, %ntid.x;
	mov.u32 	%r19, %tid.x;
	mov.u32 	%r20, %ctaid.y;
	mov.u32 	%r21, %nctaid.x;
	mov.u32 	%r22, %tid.y;
	add.s32 	%r23, %r17, %r22;
	mad.lo.s32 	%r24, %r21, %r20, %r23;
	mad.lo.s32 	%r1, %r24, %r18, %r19;
	setp.ge.s32 	%p1, %r1, %r16;
	@%p1 bra 	$L__BB0_10;
	cvta.to.global.u64 	%rd12, %rd9;
	mul.wide.s32 	%rd13, %r1, 4;
	add.s64 	%rd14, %rd12, %rd13;
	ld.global.f32 	%f1, [%rd14];
	mul.f32 	%f7, %f1, 0f3F22F983;
	cvt.rni.s32.f32 	%r49, %f7;
	cvt.rn.f32.s32 	%f8, %r49;
	fma.rn.f32 	%f9, %f8, 0fBFC90FDA, %f1;
	fma.rn.f32 	%f10, %f8, 0fB3A22168, %f9;
	fma.rn.f32 	%f27, %f8, 0fA7C234C5, %f10;
	abs.f32 	%f3, %f1;
	setp.ltu.f32 	%p2, %f3, 0f47CE4780;
	@%p2 bra 	$L__BB0_9;
	setp.neu.f32 	%p3, %f3, 0f7F800000;
	@%p3 bra 	$L__BB0_4;
	mov.f32 	%f13, 0f00000000;
	mul.rn.f32 	%f27, %f1, %f13;
	mov.b32 	%r49, 0;
	bra.uni 	$L__BB0_9;
$L__BB0_4:
	mov.b32 	%r3, %f1;
	shl.b32 	%r26, %r3, 8;
	or.b32  	%r4, %r26, -2147483648;
	mov.b64 	%rd28, 0;
	mov.b32 	%r46, 0;
	mov.u64 	%rd26, __cudart_i2opi_f;
	mov.u64 	%rd27, %rd1;
$L__BB0_5:
	.pragma "nounroll";
	ld.global.nc.u32 	%r27, [%rd26];
	mad.wide.u32 	%rd17, %r27, %r4, %rd28;
	shr.u64 	%rd28, %rd17, 32;
	st.local.u32 	[%rd27], %rd17;
	add.s32 	%r46, %r46, 1;
	add.s64 	%rd27, %rd27, 4;
	add.s64 	%rd26, %rd26, 4;
	setp.ne.s32 	%p4, %r46, 6;
	@%p4 bra 	$L__BB0_5;
	shr.u32 	%r28, %r3, 23;
	st.local.u32 	[%rd1+24], %rd28;
	and.b32  	%r7, %r28, 31;
	and.b32  	%r29, %r28, 224;
	add.s32 	%r30, %r29, -128;
	shr.u32 	%r31, %r30, 5;
	mul.wide.u32 	%rd18, %r31, 4;
	sub.s64 	%rd8, %rd1, %rd18;
	ld.local.u32 	%r47, [%rd8+24];
	ld.local.u32 	%r48, [%rd8+20];
	setp.eq.s32 	%p5, %r7, 0;
	@%p5 bra 	$L__BB0_8;
	shf.l.wrap.b32 	%r47, %r48, %r47, %r7;
	ld.local.u32 	%r32, [%rd8+16];
	shf.l.wrap.b32 	%r48, %r32, %r48, %r7;
$L__BB0_8:
	shr.u32 	%r33, %r47, 30;
	shf.l.wrap.b32 	%r34, %r48, %r47, 2;
	shl.b32 	%r35, %r48, 2;
	shr.u32 	%r36, %r34, 31;
	add.s32 	%r37, %r36, %r33;
	neg.s32 	%r38, %r37;
	setp.lt.s32 	%p6, %r3, 0;
	selp.b32 	%r49, %r38, %r37, %p6;
	xor.b32  	%r39, %r34, %r3;
	shr.s32 	%r40, %r34, 31;
	xor.b32  	%r41, %r40, %r34;
	xor.b32  	%r42, %r40, %r35;
	cvt.u64.u32 	%rd19, %r41;
	shl.b64 	%rd20, %rd19, 32;
	cvt.u64.u32 	%rd21, %r42;
	or.b64  	%rd22, %rd20, %rd21;
	cvt.rn.f64.s64 	%fd1, %rd22;
	mul.f64 	%fd2, %fd1, 0d3BF921FB54442D19;
	cvt.rn.f32.f64 	%f11, %fd2;
	neg.f32 	%f12, %f11;
	setp.lt.s32 	%p7, %r39, 0;
	selp.f32 	%f27, %f12, %f11, %p7;
$L__BB0_9:
	mul.rn.f32 	%f14, %f27, %f27;
	and.b32  	%r44, %r49, 1;
	setp.eq.b32 	%p8, %r44, 1;
	selp.f32 	%f15, 0f3F800000, %f27, %p8;
	fma.rn.f32 	%f16, %f14, %f15, 0f00000000;
	fma.rn.f32 	%f17, %f14, 0f37CBAC00, 0fBAB607ED;
	selp.f32 	%f18, %f17, 0fB94D4153, %p8;
	selp.f32 	%f19, 0f3D2AAABB, 0f3C0885E4, %p8;
	fma.rn.f32 	%f20, %f18, %f14, %f19;
	selp.f32 	%f21, 0fBEFFFFFF, 0fBE2AAAA8, %p8;
	fma.rn.f32 	%f22, %f20, %f14, %f21;
	fma.rn.f32 	%f23, %f22, %f16, %f15;
	and.b32  	%r45, %r49, 2;
	setp.eq.s32 	%p9, %r45, 0;
	mov.f32 	%f24, 0f00000000;
	sub.f32 	%f25, %f24, %f23;
	selp.f32 	%f26, %f23, %f25, %p9;
	cvta.to.global.u64 	%rd23, %rd10;
	add.s64 	%rd25, %rd23, %rd13;
	st.global.f32 	[%rd25], %f26;
$L__BB0_10:
	ret;

}


// ===== COMPILED SASS (sm_100) =====

	.target	sm_100

	.elftype	@"ET_EXEC"


//--------------------- .note.nv.tkinfo           --------------------------
	.section	.note.nv.tkinfo,"",@"SHT_NOTE"
	.sectionflags	@"SHF_NOTE_NV_TKINFO"
	.tkinfo
        /*0018*/ 	.word	0x00000002
        /*0030*/ 	.string	""
        /*0030*/ 	.string	"ptxas"
        /*0030*/ 	.string	"Cuda compilation tools, release 13.0, V13.0.88"
        /*0030*/ 	.string	"Build cuda_13.0.r13.0/compiler.36424714_0"
        /*0030*/ 	.string	"-arch sm_100 -m 64 "



//--------------------- .note.nv.cuinfo           --------------------------
	.section	.note.nv.cuinfo,"",@"SHT_NOTE"
	.sectionflags	@"SHF_NOTE_NV_CUINFO"
        /*0018*/ 	.short	0x0002
        /*001a*/ 	.short	0x0064
        /*001c*/ 	.short	0x0082
	.zero		2


//--------------------- .nv.info                  --------------------------
	.section	.nv.info,"",@"SHT_CUDA_INFO"
	.align	4


	//----- nvinfo : EIATTR_REGCOUNT
	.align		4
        /*0000*/ 	.byte	0x04, 0x2f
        /*0002*/ 	.short	(.L_2 - .L_1)
	.align		4
.L_1:
        /*0004*/ 	.word	index@(_Z12compute_sinePfS_i)
        /*0008*/ 	.word	0x00000012


	//----- nvinfo : EIATTR_FRAME_SIZE
	.align		4
.L_2:
        /*000c*/ 	.byte	0x04, 0x11
        /*000e*/ 	.short	(.L_4 - .L_3)
	.align		4
.L_3:
        /*0010*/ 	.word	index@(_Z12compute_sinePfS_i)
        /*0014*/ 	.word	0x00000000


	//----- nvinfo : EIATTR_MIN_STACK_SIZE
	.align		4
.L_4:
        /*0018*/ 	.byte	0x04, 0x12
        /*001a*/ 	.short	(.L_6 - .L_5)
	.align		4
.L_5:
        /*001c*/ 	.word	index@(_Z12compute_sinePfS_i)
        /*0020*/ 	.word	0x00000000
.L_6:


//--------------------- .nv.compat                --------------------------
	.section	.nv.compat,"",@"SHT_CUDA_COMPAT_INFO"
	.align	4
        /*0000*/ 	.byte	0x02, 0x09, 0x00, 0x00, 0x02, 0x02, 0x01, 0x00, 0x02, 0x05, 0x05, 0x00, 0x03, 0x07, 0x01, 0x01
        /*0010*/ 	.byte	0x02, 0x03, 0x00, 0x00, 0x02, 0x06, 0x01, 0x00, 0x04, 0x0b, 0x08, 0x00, 0x01, 0x00, 0x00, 0x00
        /*0020*/ 	.byte	0x00, 0x00, 0x00, 0x00


//--------------------- .nv.info._Z12compute_sinePfS_i --------------------------
	.section	.nv.info._Z12compute_sinePfS_i,"",@"SHT_CUDA_INFO"
	.sectionflags	@""
	.align	4


	//----- nvinfo : EIATTR_CUDA_API_VERSION
	.align		4
        /*0000*/ 	.byte	0x04, 0x37
        /*0002*/ 	.short	(.L_8 - .L_7)
.L_7:
        /*0004*/ 	.word	0x00000082


	//----- nvinfo : EIATTR_KPARAM_INFO
	.align		4
.L_8:
        /*0008*/ 	.byte	0x04, 0x17
        /*000a*/ 	.short	(.L_10 - .L_9)
.L_9:
        /*000c*/ 	.word	0x00000000
        /*0010*/ 	.short	0x0002
        /*0012*/ 	.short	0x0010
        /*0014*/ 	.byte	0x00, 0xf0, 0x11, 0x00


	//----- nvinfo : EIATTR_KPARAM_INFO
	.align		4
.L_10:
        /*0018*/ 	.byte	0x04, 0x17
        /*001a*/ 	.short	(.L_12 - .L_11)
.L_11:
        /*001c*/ 	.word	0x00000000
        /*0020*/ 	.short	0x0001
        /*0022*/ 	.short	0x0008
        /*0024*/ 	.byte	0x00, 0xf5, 0x21, 0x00


	//----- nvinfo : EIATTR_KPARAM_INFO
	.align		4
.L_12:
        /*0028*/ 	.byte	0x04, 0x17
        /*002a*/ 	.short	(.L_14 - .L_13)
.L_13:
        /*002c*/ 	.word	0x00000000
        /*0030*/ 	.short	0x0000
        /*0032*/ 	.short	0x0000
        /*0034*/ 	.byte	0x00, 0xf5, 0x21, 0x00


	//----- nvinfo : EIATTR_SPARSE_MMA_MASK
	.align		4
.L_14:
        /*0038*/ 	.byte	0x03, 0x50
        /*003a*/ 	.short	0x0000


	//----- nvinfo : EIATTR_MAXREG_COUNT
	.align		4
        /*003c*/ 	.byte	0x03, 0x1b
        /*003e*/ 	.short	0x00ff


	//----- nvinfo : EIATTR_MERCURY_ISA_VERSION
	.align		4
        /*0040*/ 	.byte	0x03, 0x5f
        /*0042*/ 	.short	0x0101


	//----- nvinfo : EIATTR_VRC_CTA_INIT_COUNT
	.align		4
        /*0044*/ 	.byte	0x02, 0x4a
	.zero		1
	.zero		1


	//----- nvinfo : EIATTR_EXIT_INSTR_OFFSETS
	.align		4
        /*0048*/ 	.byte	0x04, 0x1c
        /*004a*/ 	.short	(.L_16 - .L_15)


	//   ....[0]....
.L_15:
        /*004c*/ 	.word	0x000000c0


	//   ....[1]....
        /*0050*/ 	.word	0x000008f0


	//----- nvinfo : EIATTR_CRS_STACK_SIZE
	.align		4
.L_16:
        /*0054*/ 	.byte	0x04, 0x1e
        /*0056*/ 	.short	(.L_18 - .L_17)
.L_17:
        /*0058*/ 	.word	0x00000000


	//----- nvinfo : EIATTR_CBANK_PARAM_SIZE
	.align		4
.L_18:
        /*005c*/ 	.byte	0x03, 0x19
        /*005e*/ 	.short	0x0014


	//----- nvinfo : EIATTR_PARAM_CBANK
	.align		4
        /*0060*/ 	.byte	0x04, 0x0a
        /*0062*/ 	.short	(.L_20 - .L_19)
	.align		4
.L_19:
        /*0064*/ 	.word	index@(.nv.constant0._Z12compute_sinePfS_i)
        /*0068*/ 	.short	0x0380
        /*006a*/ 	.short	0x0014


	//----- nvinfo : EIATTR_SW_WAR
	.align		4
.L_20:
        /*006c*/ 	.byte	0x04, 0x36
        /*006e*/ 	.short	(.L_22 - .L_21)
.L_21:
        /*0070*/ 	.word	0x00000008
.L_22:


//--------------------- .nv.callgraph             --------------------------
	.section	.nv.callgraph,"",@"SHT_CUDA_CALLGRAPH"
	.align	4
	.sectionentsize	8
	.align		4
        /*0000*/ 	.word	0x00000000
	.align		4
        /*0004*/ 	.word	0xffffffff
	.align		4
        /*0008*/ 	.word	0x00000000
	.align		4
        /*000c*/ 	.word	0xfffffffe
	.align		4
        /*0010*/ 	.word	0x00000000
	.align		4
        /*0014*/ 	.word	0xfffffffd
	.align		4
        /*0018*/ 	.word	0x00000000
	.align		4
        /*001c*/ 	.word	0xfffffffc


//--------------------- .nv.constant4             --------------------------
	.section	.nv.constant4,"a",@progbits
	.align	8
	.align		8
.nv.constant4:
        /*0000*/ 	.dword	__cudart_i2opi_f


//--------------------- .text._Z12compute_sinePfS_i --------------------------
	.section	.text._Z12compute_sinePfS_i,"ax",@progbits
	.align	128
        .global         _Z12compute_sinePfS_i
        .type           _Z12compute_sinePfS_i,@function
        .size           _Z12compute_sinePfS_i,(.L_x_6 - _Z12compute_sinePfS_i)
        .other          _Z12compute_sinePfS_i,@"STO_CUDA_ENTRY STV_DEFAULT"
_Z12compute_sinePfS_i:
.text._Z12compute_sinePfS_i:
[----:B------:R-:W-:Y:S01]  /*0000*/  LDC R1, c[0x0][0x37c] ;  /* 0x0000df00ff017b82 */ /* 0x000fe20000000800 */
[----:B------:R-:W0:Y:S07]  /*0010*/  S2R R0, SR_TID.Y ;  /* 0x0000000000007919 */ /* 0x000e2e0000002200 */
[----:B------:R-:W0:Y:S01]  /*0020*/  S2UR UR4, SR_CTAID.X ;  /* 0x00000000000479c3 */ /* 0x000e220000002500 */
[----:B------:R-:W1:Y:S01]  /*0030*/  LDCU UR5, c[0x0][0x360] ;  /* 0x00006c00ff0577ac */ /* 0x000e620008000800 */
[----:B------:R-:W1:Y:S01]  /*0040*/  S2R R3, SR_TID.X ;  /* 0x0000000000037919 */ /* 0x000e620000002100 */
[----:B------:R-:W2:Y:S05]  /*0050*/  LDCU UR7, c[0x0][0x390] ;  /* 0x00007200ff0777ac */ /* 0x000eaa0008000800 */
[----:B------:R-:W3:Y:S08]  /*0060*/  S2UR UR6, SR_CTAID.Y ;  /* 0x00000000000679c3 */ /* 0x000ef00000002600 */
[----:B------:R-:W3:Y:S01]  /*0070*/  LDC R5, c[0x0][0x370] ;  /* 0x0000dc00ff057b82 */ /* 0x000ee20000000800 */
[----:B0-----:R-:W-:-:S04]  /*0080*/  VIADD R0, R0, UR4 ;  /* 0x0000000400007c36 */ /* 0x001fc80008000000 */
[----:B---3--:R-:W-:-:S04]  /*0090*/  IMAD R0, R5, UR6, R0 ;  /* 0x0000000605007c24 */ /* 0x008fc8000f8e0200 */
[----:B-1----:R-:W-:-:S05]  /*00a0*/  IMAD R2, R0, UR5, R3 ;  /* 0x0000000500027c24 */ /* 0x002fca000f8e0203 */
[----:B--2---:R-:W-:-:S13]  /*00b0*/  ISETP.GE.AND P0, PT, R2, UR7, PT ;  /* 0x0000000702007c0c */ /* 0x004fda000bf06270 */
[----:B------:R-:W-:Y:S05]  /*00c0*/  @P0 EXIT ;  /* 0x000000000000094d */ /* 0x000fea0003800000 */
[----:B------:R-:W0:Y:S01]  /*00d0*/  LDC.64 R4, c[0x0][0x380] ;  /* 0x0000e000ff047b82 */ /* 0x000e220000000a00 */
[----:B------:R-:W1:Y:S01]  /*00e0*/  LDCU.64 UR6, c[0x0][0x358] ;  /* 0x00006b00ff0677ac */ /* 0x000e620008000a00 */
[----:B0-----:R-:W-:-:S05]  /*00f0*/  IMAD.WIDE R4, R2, 0x4, R4 ;  /* 0x0000000402047825 */ /* 0x001fca00078e0204 */
[----:B-1----:R-:W2:Y:S01]  /*0100*/  LDG.E R0, desc[UR6][R4.64] ;  /* 0x0000000604007981 */ /* 0x002ea2000c1e1900 */
[----:B------:R-:W-:Y:S01]  /*0110*/  BSSY.RECONVERGENT B0, `(.L_x_0) ;  /* 0x0000069000007945 */ /* 0x000fe20003800200 */
[C---:B--2---:R-:W-:Y:S01]  /*0120*/  FMUL R3, R0.reuse, 0.63661974668502807617 ;  /* 0x3f22f98300037820 */ /* 0x044fe20000400000 */
[----:B------:R-:W-:-:S05]  /*0130*/  FSETP.GE.AND P0, PT, |R0|, 105615, PT ;  /* 0x47ce47800000780b */ /* 0x000fca0003f06200 */
[----:B------:R-:W0:Y:S02]  /*0140*/  F2I.NTZ R3, R3 ;  /* 0x0000000300037305 */ /* 0x000e240000203100 */
[----:B0-----:R-:W-:-:S05]  /*0150*/  I2FP.F32.S32 R7, R3 ;  /* 0x0000000300077245 */ /* 0x001fca0000201400 */
[----:B------:R-:W-:-:S04]  /*0160*/  FFMA R6, R7, -1.5707962512969970703, R0 ;  /* 0xbfc90fda07067823 */ /* 0x000fc80000000000 */
[----:B------:R-:W-:-:S04]  /*0170*/  FFMA R6, R7, -7.5497894158615963534e-08, R6 ;  /* 0xb3a2216807067823 */ /* 0x000fc80000000006 */
[----:B------:R-:W-:Y:S01]  /*0180*/  FFMA R6, R7, -5.3903029534742383927e-15, R6 ;  /* 0xa7c234c507067823 */ /* 0x000fe20000000006 */
[----:B------:R-:W-:Y:S06]  /*0190*/  @!P0 BRA `(.L_x_1) ;  /* 0x0000000400808947 */ /* 0x000fec0003800000 */
[----:B------:R-:W-:-:S13]  /*01a0*/  FSETP.NEU.AND P0, PT, |R0|, +INF , PT ;  /* 0x7f8000000000780b */ /* 0x000fda0003f0d200 */
[----:B------:R-:W-:Y:S01]  /*01b0*/  @!P0 FMUL R6, RZ, R0 ;  /* 0x00000000ff068220 */ /* 0x000fe20000400000 */
[----:B------:R-:W-:Y:S01]  /*01c0*/  @!P0 IMAD.MOV.U32 R3, RZ, RZ, RZ ;  /* 0x000000ffff038224 */ /* 0x000fe200078e00ff */
[----:B------:R-:W-:Y:S06]  /*01d0*/  @!P0 BRA `(.L_x_1) ;  /* 0x0000000400708947 */ /* 0x000fec0003800000 */
[----:B------:R-:W-:Y:S02]  /*01e0*/  IMAD.SHL.U32 R3, R0, 0x100, RZ ;  /* 0x0000010000037824 */ /* 0x000fe400078e00ff */
[----:B------:R-:W-:Y:S02]  /*01f0*/  HFMA2 R8, -RZ, RZ, 0, 0 ;  /* 0x00000000ff087431 */ /* 0x000fe400000001ff */
[----:B------:R-:W-:Y:S01]  /*0200*/  IMAD.MOV.U32 R11, RZ, RZ, RZ ;  /* 0x000000ffff0b7224 */ /* 0x000fe200078e00ff */
[----:B------:R-:W0:Y:S01]  /*0210*/  LDCU.64 UR8, c[0x4][URZ] ;  /* 0x01000000ff0877ac */ /* 0x000e220008000a00 */
[----:B------:R-:W-:Y:S01]  /*0220*/  LOP3.LUT R3, R3, 0x80000000, RZ, 0xfc, !PT ;  /* 0x8000000003037812 */ /* 0x000fe200078efcff */
[----:B------:R-:W-:Y:S01]  /*0230*/  UMOV UR5, URZ ;  /* 0x000000ff00057c82 */ /* 0x000fe20008000000 */
[----:B------:R-:W-:-:S05]  /*0240*/  UMOV UR4, URZ ;  /* 0x000000ff00047c82 */ /* 0x000fca0008000000 */
.L_x_2:
[----:B0-----:R-:W-:Y:S02]  /*0250*/  IMAD.U32 R6, RZ, RZ, UR8 ;  /* 0x00000008ff067e24 */ /* 0x001fe4000f8e00ff */
[----:B------:R-:W-:-:S05]  /*0260*/  IMAD.U32 R7, RZ, RZ, UR9 ;  /* 0x00000009ff077e24 */ /* 0x000fca000f8e00ff */
[----:B------:R-:W2:Y:S01]  /*0270*/  LDG.E.CONSTANT R4, desc[UR6][R6.64] ;  /* 0x0000000606047981 */ /* 0x000ea2000c1e9900 */
[----:B------:R-:W-:Y:S01]  /*0280*/  UIADD3 UR4, UPT, UPT, UR4, 0x1, URZ ;  /* 0x0000000104047890 */ /* 0x000fe2000fffe0ff */
[C---:B------:R-:W-:Y:S01]  /*0290*/  ISETP.EQ.AND P0, PT, R8.reuse, RZ, PT ;  /* 0x000000ff0800720c */ /* 0x040fe20003f02270 */
[----:B------:R-:W-:Y:S01]  /*02a0*/  UIADD3 UR8, UP1, UPT, UR8, 0x4, URZ ;  /* 0x0000000408087890 */ /* 0x000fe2000ff3e0ff */
[C---:B------:R-:W-:Y:S01]  /*02b0*/  ISETP.EQ.AND P1, PT, R8.reuse, 0x4, PT ;  /* 0x000000040800780c */ /* 0x040fe20003f22270 */
[----:B------:R-:W-:Y:S01]  /*02c0*/  UISETP.NE.AND UP0, UPT, UR4, 0x6, UPT ;  /* 0x000000060400788c */ /* 0x000fe2000bf05270 */
[C---:B------:R-:W-:Y:S01]  /*02d0*/  ISETP.EQ.AND P2, PT, R8.reuse, 0x8, PT ;  /* 0x000000080800780c */ /* 0x040fe20003f42270 */
[----:B------:R-:W-:Y:S01]  /*02e0*/  UIADD3.X UR9, UPT, UPT, URZ, UR9, URZ, UP1, !UPT ;  /* 0x00000009ff097290 */ /* 0x000fe20008ffe4ff */
[C---:B------:R-:W-:Y:S02]  /*02f0*/  ISETP.EQ.AND P3, PT, R8.reuse, 0xc, PT ;  /* 0x0000000c0800780c */ /* 0x040fe40003f62270 */
[----:B------:R-:W-:-:S02]  /*0300*/  ISETP.EQ.AND P4, PT, R8, 0x10, PT ;  /* 0x000000100800780c */ /* 0x000fc40003f82270 */
[C---:B------:R-:W-:Y:S01]  /*0310*/  ISETP.EQ.AND P5, PT, R8.reuse, 0x14, PT ;  /* 0x000000140800780c */ /* 0x040fe20003fa2270 */
[----:B------:R-:W-:Y:S02]  /*0320*/  VIADD R8, R8, 0x4 ;  /* 0x0000000408087836 */ /* 0x000fe40000000000 */
[----:B--2---:R-:W-:-:S03]  /*0330*/  IMAD.WIDE.U32 R4, R4, R3, RZ ;  /* 0x0000000304047225 */ /* 0x004fc600078e00ff */
[----:B------:R-:W-:-:S04]  /*0340*/  IADD3 R4, P6, PT, R4, R11, RZ ;  /* 0x0000000b04047210 */ /* 0x000fc80007fde0ff */
[----:B------:R-:W-:Y:S01]  /*0350*/  IADD3.X R11, PT, PT, R5, UR5, RZ, P6, !PT ;  /* 0x00000005050b7c10 */ /* 0x000fe2000b7fe4ff */
[--C-:B------:R-:W-:Y:S01]  /*0360*/  @P0 IMAD.MOV.U32 R9, RZ, RZ, R4.reuse ;  /* 0x000000ffff090224 */ /* 0x100fe200078e0004 */
[----:B------:R-:W-:Y:S01]  /*0370*/  @P2 MOV R12, R4 ;  /* 0x00000004000c2202 */ /* 0x000fe20000000f00 */
[--C-:B------:R-:W-:Y:S02]  /*0380*/  @P1 IMAD.MOV.U32 R10, RZ, RZ, R4.reuse ;  /* 0x000000ffff0a1224 */ /* 0x100fe400078e0004 */
[--C-:B------:R-:W-:Y:S02]  /*0390*/  @P3 IMAD.MOV.U32 R13, RZ, RZ, R4.reuse ;  /* 0x000000ffff0d3224 */ /* 0x100fe400078e0004 */
[--C-:B------:R-:W-:Y:S02]  /*03a0*/  @P4 IMAD.MOV.U32 R14, RZ, RZ, R4.reuse ;  /* 0x000000ffff0e4224 */ /* 0x100fe400078e0004 */
[----:B------:R-:W-:Y:S01]  /*03b0*/  @P5 IMAD.MOV.U32 R15, RZ, RZ, R4 ;  /* 0x000000ffff0f5224 */ /* 0x000fe200078e0004 */
[----:B------:R-:W-:Y:S06]  /*03c0*/  BRA.U UP0, `(.L_x_2) ;  /* 0xfffffffd00a07547 */ /* 0x000fec000b83ffff */
[----:B------:R-:W-:Y:S01]  /*03d0*/  SHF.R.U32.HI R3, RZ, 0x17, R0 ;  /* 0x00000017ff037819 */ /* 0x000fe20000011600 */
[----:B------:R-:W-:Y:S03]  /*03e0*/  BSSY.RECONVERGENT B1, `(.L_x_3) ;  /* 0x0000029000017945 */ /* 0x000fe60003800200 */
[C---:B------:R-:W-:Y:S02]  /*03f0*/  LOP3.LUT R4, R3.reuse, 0xe0, RZ, 0xc0, !PT ;  /* 0x000000e003047812 */ /* 0x040fe400078ec0ff */
[----:B------:R-:W-:Y:S02]  /*0400*/  LOP3.LUT P6, RZ, R3, 0x1f, RZ, 0xc0, !PT ;  /* 0x0000001f03ff7812 */ /* 0x000fe400078cc0ff */
[----:B------:R-:W-:-:S04]  /*0410*/  IADD3 R4, PT, PT, R4, -0x80, RZ ;  /* 0xffffff8004047810 */ /* 0x000fc80007ffe0ff */
[----:B------:R-:W-:-:S05]  /*0420*/  SHF.R.U32.HI R4, RZ, 0x5, R4 ;  /* 0x00000005ff047819 */ /* 0x000fca0000011604 */
[----:B------:R-:W-:-:S05]  /*0430*/  IMAD.U32 R6, R4, -0x4, RZ ;  /* 0xfffffffc04067824 */ /* 0x000fca00078e00ff */
[C---:B------:R-:W-:Y:S02]  /*0440*/  ISETP.EQ.AND P3, PT, R6.reuse, -0x18, PT ;  /* 0xffffffe80600780c */ /* 0x040fe40003f62270 */
[C---:B------:R-:W-:Y:S02]  /*0450*/  ISETP.EQ.AND P4, PT, R6.reuse, -0x14, PT ;  /* 0xffffffec0600780c */ /* 0x040fe40003f82270 */
[C---:B------:R-:W-:Y:S02]  /*0460*/  ISETP.EQ.AND P2, PT, R6.reuse, -0x10, PT ;  /* 0xfffffff00600780c */ /* 0x040fe40003f42270 */
[C---:B------:R-:W-:Y:S02]  /*0470*/  ISETP.EQ.AND P1, PT, R6.reuse, -0xc, PT ;  /* 0xfffffff40600780c */ /* 0x040fe40003f22270 */
[C---:B------:R-:W-:Y:S02]  /*0480*/  ISETP.EQ.AND P0, PT, R6.reuse, -0x8, PT ;  /* 0xfffffff80600780c */ /* 0x040fe40003f02270 */
[----:B------:R-:W-:-:S03]  /*0490*/  ISETP.EQ.AND P5, PT, R6, RZ, PT ;  /* 0x000000ff0600720c */ /* 0x000fc60003fa2270 */
[--C-:B------:R-:W-:Y:S01]  /*04a0*/  @P3 IMAD.MOV.U32 R4, RZ, RZ, R9.reuse ;  /* 0x000000ffff043224 */ /* 0x100fe200078e0009 */
[C---:B------:R-:W-:Y:S01]  /*04b0*/  ISETP.EQ.AND P3, PT, R6.reuse, -0x4, PT ;  /* 0xfffffffc0600780c */ /* 0x040fe20003f62270 */
[----:B------:R-:W-:Y:S02]  /*04c0*/  @P4 IMAD.MOV.U32 R5, RZ, RZ, R9 ;  /* 0x000000ffff054224 */ /* 0x000fe400078e0009 */
[----:B------:R-:W-:Y:S01]  /*04d0*/  @P4 IMAD.MOV.U32 R4, RZ, RZ, R10 ;  /* 0x000000ffff044224 */ /* 0x000fe200078e000a */
[----:B------:R-:W-:Y:S01]  /*04e0*/  ISETP.EQ.AND P4, PT, R6, 0x4, PT ;  /* 0x000000040600780c */ /* 0x000fe20003f82270 */
[--C-:B------:R-:W-:Y:S01]  /*04f0*/  @P2 IMAD.MOV.U32 R4, RZ, RZ, R12.reuse ;  /* 0x000000ffff042224 */ /* 0x100fe200078e000c */
[----:B------:R-:W-:Y:S01]  /*0500*/  @P2 MOV R5, R10 ;  /* 0x0000000a00052202 */ /* 0x000fe20000000f00 */
[----:B------:R-:W-:Y:S01]  /*0510*/  @P1 IMAD.MOV.U32 R4, RZ, RZ, R13 ;  /* 0x000000ffff041224 */ /* 0x000fe200078e000d */
[----:B------:R-:W-:Y:S01]  /*0520*/  @P0 MOV R4, R14 ;  /* 0x0000000e00040202 */ /* 0x000fe20000000f00 */
[----:B------:R-:W-:-:S02]  /*0530*/  @P1 IMAD.MOV.U32 R5, RZ, RZ, R12 ;  /* 0x000000ffff051224 */ /* 0x000fc400078e000c */
[----:B------:R-:W-:Y:S02]  /*0540*/  @P0 IMAD.MOV.U32 R5, RZ, RZ, R13 ;  /* 0x000000ffff050224 */ /* 0x000fe400078e000d */
[----:B------:R-:W-:Y:S02]  /*0550*/  @P3 IMAD.MOV.U32 R4, RZ, RZ, R15 ;  /* 0x000000ffff043224 */ /* 0x000fe400078e000f */
[----:B------:R-:W-:Y:S02]  /*0560*/  @P5 IMAD.MOV.U32 R4, RZ, RZ, R11 ;  /* 0x000000ffff045224 */ /* 0x000fe400078e000b */
[----:B------:R-:W-:Y:S02]  /*0570*/  @P3 IMAD.MOV.U32 R5, RZ, RZ, R14 ;  /* 0x000000ffff053224 */ /* 0x000fe400078e000e */
[----:B------:R-:W-:Y:S01]  /*0580*/  @P5 IMAD.MOV.U32 R5, RZ, RZ, R15 ;  /* 0x000000ffff055224 */ /* 0x000fe200078e000f */
[----:B------:R-:W-:Y:S01]  /*0590*/  @P4 MOV R5, R11 ;  /* 0x0000000b00054202 */ /* 0x000fe20000000f00 */
[----:B------:R-:W-:Y:S01]  /*05a0*/  IMAD.MOV.U32 R8, RZ, RZ, R4 ;  /* 0x000000ffff087224 */ /* 0x000fe200078e0004 */
[----:B------:R-:W-:Y:S06]  /*05b0*/  @!P6 BRA `(.L_x_4) ;  /* 0x00000000002ce947 */ /* 0x000fec0003800000 */
[----:B------:R-:W-:Y:S01]  /*05c0*/  @P2 IMAD.MOV.U32 R4, RZ, RZ, R9 ;  /* 0x000000ffff042224 */ /* 0x000fe200078e0009 */
[----:B------:R-:W-:Y:S01]  /*05d0*/  LOP3.LUT R3, R3, 0x1f, RZ, 0xc0, !PT ;  /* 0x0000001f03037812 */ /* 0x000fe200078ec0ff */
[----:B------:R-:W-:Y:S01]  /*05e0*/  @P1 IMAD.MOV.U32 R4, RZ, RZ, R10 ;  /* 0x000000ffff041224 */ /* 0x000fe200078e000a */
[----:B------:R-:W-:Y:S01]  /*05f0*/  @P0 MOV R4, R12 ;  /* 0x0000000c00040202 */ /* 0x000fe20000000f00 */
[----:B------:R-:W-:Y:S01]  /*0600*/  @P3 IMAD.MOV.U32 R4, RZ, RZ, R13 ;  /* 0x000000ffff043224 */ /* 0x000fe200078e000d */
[----:B------:R-:W-:Y:S01]  /*0610*/  ISETP.EQ.AND P0, PT, R6, 0x8, PT ;  /* 0x000000080600780c */ /* 0x000fe20003f02270 */
[----:B------:R-:W-:Y:S01]  /*0620*/  @P5 IMAD.MOV.U32 R4, RZ, RZ, R14 ;  /* 0x000000ffff045224 */ /* 0x000fe200078e000e */
[----:B------:R-:W-:Y:S01]  /*0630*/  SHF.L.W.U32.HI R8, R5, R3, R8 ;  /* 0x0000000305087219 */ /* 0x000fe20000010e08 */
[----:B------:R-:W-:-:S10]  /*0640*/  @P4 IMAD.MOV.U32 R4, RZ, RZ, R15 ;  /* 0x000000ffff044224 */ /* 0x000fd400078e000f */
[----:B------:R-:W-:-:S04]  /*0650*/  @P0 MOV R4, R11 ;  /* 0x0000000b00040202 */ /* 0x000fc80000000f00 */
[----:B------:R-:W-:-:S07]  /*0660*/  SHF.L.W.U32.HI R5, R4, R3, R5 ;  /* 0x0000000304057219 */ /* 0x000fce0000010e05 */
.L_x_4:
[----:B------:R-:W-:Y:S05]  /*0670*/  BSYNC.RECONVERGENT B1 ;  /* 0x0000000000017941 */ /* 0x000fea0003800200 */
.L_x_3:
[C---:B------:R-:W-:Y:S01]  /*0680*/  SHF.L.W.U32.HI R9, R5.reuse, 0x2, R8 ;  /* 0x0000000205097819 */ /* 0x040fe20000010e08 */
[----:B------:R-:W-:Y:S01]  /*0690*/  IMAD.SHL.U32 R5, R5, 0x4, RZ ;  /* 0x0000000405057824 */ /* 0x000fe200078e00ff */
[----:B------:R-:W-:Y:S01]  /*06a0*/  UMOV UR4, 0x54442d19 ;  /* 0x54442d1900047882 */ /* 0x000fe20000000000 */
[----:B------:R-:W-:Y:S01]  /*06b0*/  UMOV UR5, 0x3bf921fb ;  /* 0x3bf921fb00057882 */ /* 0x000fe20000000000 */
[----:B------:R-:W-:Y:S02]  /*06c0*/  SHF.R.S32.HI R4, RZ, 0x1f, R9 ;  /* 0x0000001fff047819 */ /* 0x000fe40000011409 */
[----:B------:R-:W-:Y:S02]  /*06d0*/  ISETP.GE.AND P0, PT, R0, RZ, PT ;  /* 0x000000ff0000720c */ /* 0x000fe40003f06270 */
[C---:B------:R-:W-:Y:S02]  /*06e0*/  LOP3.LUT R6, R4.reuse, R5, RZ, 0x3c, !PT ;  /* 0x0000000504067212 */ /* 0x040fe400078e3cff */
[----:B------:R-:W-:-:S02]  /*06f0*/  LOP3.LUT R7, R4, R9, RZ, 0x3c, !PT ;  /* 0x0000000904077212 */ /* 0x000fc400078e3cff */
[----:B------:R-:W-:Y:S02]  /*0700*/  SHF.R.U32.HI R3, RZ, 0x1e, R8 ;  /* 0x0000001eff037819 */ /* 0x000fe40000011608 */
[----:B------:R-:W0:Y:S01]  /*0710*/  I2F.F64.S64 R4, R6 ;  /* 0x0000000600047312 */ /* 0x000e220000301c00 */
[C---:B------:R-:W-:Y:S02]  /*0720*/  LOP3.LUT R0, R9.reuse, R0, RZ, 0x3c, !PT ;  /* 0x0000000009007212 */ /* 0x040fe400078e3cff */
[----:B------:R-:W-:Y:S02]  /*0730*/  LEA.HI R3, R9, R3, RZ, 0x1 ;  /* 0x0000000309037211 */ /* 0x000fe400078f08ff */
[----:B------:R-:W-:-:S03]  /*0740*/  ISETP.GE.AND P1, PT, R0, RZ, PT ;  /* 0x000000ff0000720c */ /* 0x000fc60003f26270 */
[----:B------:R-:W-:-:S04]  /*0750*/  IMAD.MOV R0, RZ, RZ, -R3 ;  /* 0x000000ffff007224 */ /* 0x000fc800078e0a03 */
[----:B------:R-:W-:Y:S01]  /*0760*/  @!P0 IMAD.MOV.U32 R3, RZ, RZ, R0 ;  /* 0x000000ffff038224 */ /* 0x000fe200078e0000 */
[----:B0-----:R-:W-:-:S10]  /*0770*/  DMUL R4, R4, UR4 ;  /* 0x0000000404047c28 */ /* 0x001fd40008000000 */
[----:B------:R-:W0:Y:S02]  /*0780*/  F2F.F32.F64 R4, R4 ;  /* 0x0000000400047310 */ /* 0x000e240000301000 */
[----:B0-----:R-:W-:-:S07]  /*0790*/  FSEL R6, -R4, R4, !P1 ;  /* 0x0000000404067208 */ /* 0x001fce0004800100 */
.L_x_1:
[----:B------:R-:W-:Y:S05]  /*07a0*/  BSYNC.RECONVERGENT B0 ;  /* 0x0000000000007941 */ /* 0x000fea0003800200 */
.L_x_0:
[----:B------:R-:W-:Y:S01]  /*07b0*/  MOV R0, 0x37cbac00 ;  /* 0x37cbac0000007802 */ /* 0x000fe20000000f00 */
[----:B------:R-:W-:Y:S01]  /*07c0*/  FMUL R7, R6, R6 ;  /* 0x0000000606077220 */ /* 0x000fe20000400000 */
[----:B------:R-:W-:Y:S01]  /*07d0*/  LOP3.LUT R8, R3, 0x1, RZ, 0xc0, !PT ;  /* 0x0000000103087812 */ /* 0x000fe200078ec0ff */
[----:B------:R-:W0:Y:S01]  /*07e0*/  LDC.64 R4, c[0x0][0x388] ;  /* 0x0000e200ff047b82 */ /* 0x000e220000000a00 */
[----:B------:R-:W-:Y:S02]  /*07f0*/  IMAD.MOV.U32 R9, RZ, RZ, 0x3effffff ;  /* 0x3effffffff097424 */ /* 0x000fe400078e00ff */
[----:B------:R-:W-:Y:S01]  /*0800*/  FFMA R0, R7, R0, -0.0013887860113754868507 ;  /* 0xbab607ed07007423 */ /* 0x000fe20000000000 */
[----:B------:R-:W-:Y:S01]  /*0810*/  ISETP.NE.U32.AND P0, PT, R8, 0x1, PT ;  /* 0x000000010800780c */ /* 0x000fe20003f05070 */
[----:B------:R-:W-:Y:S01]  /*0820*/  IMAD.MOV.U32 R8, RZ, RZ, 0x3d2aaabb ;  /* 0x3d2aaabbff087424 */ /* 0x000fe200078e00ff */
[----:B------:R-:W-:Y:S02]  /*0830*/  LOP3.LUT P1, RZ, R3, 0x2, RZ, 0xc0, !PT ;  /* 0x0000000203ff7812 */ /* 0x000fe4000782c0ff */
[----:B------:R-:W-:-:S02]  /*0840*/  FSEL R0, R0, -0.00019574658654164522886, !P0 ;  /* 0xb94d415300007808 */ /* 0x000fc40004000000 */
[----:B------:R-:W-:Y:S02]  /*0850*/  FSEL R8, R8, 0.0083327032625675201416, !P0 ;  /* 0x3c0885e408087808 */ /* 0x000fe40004000000 */
[----:B------:R-:W-:-:S03]  /*0860*/  FSEL R3, -R9, -0.16666662693023681641, !P0 ;  /* 0xbe2aaaa809037808 */ /* 0x000fc60004000100 */
[----:B------:R-:W-:Y:S01]  /*0870*/  FFMA R8, R7, R0, R8 ;  /* 0x0000000007087223 */ /* 0x000fe20000000008 */
[----:B------:R-:W-:-:S03]  /*0880*/  FSEL R0, R6, 1, P0 ;  /* 0x3f80000006007808 */ /* 0x000fc60000000000 */
[C---:B------:R-:W-:Y:S02]  /*0890*/  FFMA R3, R7.reuse, R8, R3 ;  /* 0x0000000807037223 */ /* 0x040fe40000000003 */
[----:B------:R-:W-:-:S04]  /*08a0*/  FFMA R7, R7, R0, RZ ;  /* 0x0000000007077223 */ /* 0x000fc800000000ff */
[----:B------:R-:W-:Y:S01]  /*08b0*/  FFMA R3, R7, R3, R0 ;  /* 0x0000000307037223 */ /* 0x000fe20000000000 */
[----:B0-----:R-:W-:-:S04]  /*08c0*/  IMAD.WIDE R4, R2, 0x4, R4 ;  /* 0x0000000402047825 */ /* 0x001fc800078e0204 */
[----:B------:R-:W-:-:S05]  /*08d0*/  @P1 FADD R3, RZ, -R3 ;  /* 0x80000003ff031221 */ /* 0x000fca0000000000 */
[----:B------:R-:W-:Y:S01]  /*08e0*/  STG.E desc[UR6][R4.64], R3 ;  /* 0x0000000304007986 */ /* 0x000fe2000c101906 */
[----:B------:R-:W-:Y:S05]  /*08f0*/  EXIT ;  /* 0x000000000000794d */ /* 0x000fea0003800000 */
.L_x_5:
[----:B------:R-:W-:-:S00]  /*0900*/  BRA `(.L_x_5) ;  /* 0xfffffffc00fc7947 */ /* 0x000fc0000383ffff */
[----:B------:R-:W-:-:S00]  /*0910*/  NOP ;  /* 0x0000000000007918 */ /* 0x000fc00000000000 */
        /* <DEDUP_REMOVED lines=14> */
.L_x_6:


//--------------------- .nv.global.init           --------------------------
	.section	.nv.global.init,"aw",@progbits
	.align	4
.nv.global.init:
	.type		__cudart_i2opi_f,@object
	.size		__cudart_i2opi_f,(.L_0 - __cudart_i2opi_f)
__cudart_i2opi_f:
        /*0000*/ 	.byte	0x41, 0x90, 0x43, 0x3c, 0x99, 0x95, 0x62, 0xdb, 0xc0, 0xdd, 0x34, 0xf5, 0xd1, 0x57, 0x27, 0xfc
        /*0010*/ 	.byte	0x29, 0x15, 0x44, 0x4e, 0x6e, 0x83, 0xf9, 0xa2
.L_0:


//--------------------- .nv.shared.reserved.0     --------------------------
	.section	.nv.shared.reserved.0,"aw",@nobits
	.weak		__nv_reservedSMEM_offset_0_alias
	.size		__nv_reservedSMEM_offset_0_alias, 0, 64
	.other		__nv_reservedSMEM_offset_0_alias,@"STO_CUDA_RESERVED_SHARED STV_DEFAULT"
__nv_reservedSMEM_offset_0_alias:
	.zero		0
	.zero		64


//--------------------- .nv.constant0._Z12compute_sinePfS_i --------------------------
	.section	.nv.constant0._Z12compute_sinePfS_i,"a",@progbits
	.sectionflags	@""
	.align	4
.nv.constant0._Z12compute_sinePfS_i:
	.zero		916


//--------------------- SYMBOLS --------------------------

	.type		.nv.reservedSmem.offset0,@object
	.size		.nv.reservedSmem.offset0,0x4
